//
// Generated by NVIDIA NVVM Compiler
//
// Compiler Build ID: CL-36424714
// Cuda compilation tools, release 13.0, V13.0.88
// Based on NVVM 20.0.0
//

.version 9.0
.target sm_100
.address_size 64

	// .globl	_Z18get_doubled_matrixPKiPi

.visible .entry _Z18get_doubled_matrixPKiPi(
	.param .u64 .ptr .align 1 _Z18get_doubled_matrixPKiPi_param_0,
	.param .u64 .ptr .align 1 _Z18get_doubled_matrixPKiPi_param_1
)
{
	.reg .b32 	%r<7>;
	.reg .b64 	%rd<8>;

	ld.param.u64 	%rd1, [_Z18get_doubled_matrixPKiPi_param_0];
	ld.param.u64 	%rd2, [_Z18get_doubled_matrixPKiPi_param_1];
	cvta.to.global.u64 	%rd3, %rd2;
	cvta.to.global.u64 	%rd4, %rd1;
	mov.u32 	%r1, %ctaid.x;
	mov.u32 	%r2, %ntid.x;
	mov.u32 	%r3, %tid.x;
	mad.lo.s32 	%r4, %r1, %r2, %r3;
	mul.wide.u32 	%rd5, %r4, 4;
	add.s64 	%rd6, %rd4, %rd5;
	ld.global.u32 	%r5, [%rd6];
	shl.b32 	%r6, %r5, 1;
	add.s64 	%rd7, %rd3, %rd5;
	st.global.u32 	[%rd7], %r6;
	ret;

}


// ===== COMPILED SASS (sm_100) =====

	.target	sm_100

	.elftype	@"ET_EXEC"


//--------------------- .note.nv.tkinfo           --------------------------
	.section	.note.nv.tkinfo,"",@"SHT_NOTE"
	.sectionflags	@"SHF_NOTE_NV_TKINFO"
	.tkinfo
        /*0018*/ 	.word	0x00000002
        /*0030*/ 	.string	""
        /*0030*/ 	.string	"ptxas"
        /*0030*/ 	.string	"Cuda compilation tools, release 13.0, V13.0.88"
        /*0030*/ 	.string	"Build cuda_13.0.r13.0/compiler.36424714_0"
        /*0030*/ 	.string	"-arch sm_100 -m 64 "



//--------------------- .note.nv.cuinfo           --------------------------
	.section	.note.nv.cuinfo,"",@"SHT_NOTE"
	.sectionflags	@"SHF_NOTE_NV_CUINFO"
        /*0018*/ 	.short	0x0002
        /*001a*/ 	.short	0x0064
        /*001c*/ 	.short	0x0082
	.zero		2


//--------------------- .nv.info                  --------------------------
	.section	.nv.info,"",@"SHT_CUDA_INFO"
	.align	4


	//----- nvinfo : EIATTR_REGCOUNT
	.align		4
        /*0000*/ 	.byte	0x04, 0x2f
        /*0002*/ 	.short	(.L_1 - .L_0)
	.align		4
.L_0:
        /*0004*/ 	.word	index@(_Z18get_doubled_matrixPKiPi)
        /*0008*/ 	.word	0x0000000a


	//----- nvinfo : EIATTR_FRAME_SIZE
	.align		4
.L_1:
        /*000c*/ 	.byte	0x04, 0x11
        /*000e*/ 	.short	(.L_3 - .L_2)
	.align		4
.L_2:
        /*0010*/ 	.word	index@(_Z18get_doubled_matrixPKiPi)
        /*0014*/ 	.word	0x00000000


	//----- nvinfo : EIATTR_MIN_STACK_SIZE
	.align		4
.L_3:
        /*0018*/ 	.byte	0x04, 0x12
        /*001a*/ 	.short	(.L_5 - .L_4)
	.align		4
.L_4:
        /*001c*/ 	.word	index@(_Z18get_doubled_matrixPKiPi)
        /*0020*/ 	.word	0x00000000
.L_5:


//--------------------- .nv.compat                --------------------------
	.section	.nv.compat,"",@"SHT_CUDA_COMPAT_INFO"
	.align	4
        /*0000*/ 	.byte	0x02, 0x09, 0x00, 0x00, 0x02, 0x02, 0x01, 0x00, 0x02, 0x05, 0x05, 0x00, 0x03, 0x07, 0x01, 0x01
        /*0010*/ 	.byte	0x02, 0x03, 0x00, 0x00, 0x02, 0x06, 0x01, 0x00, 0x04, 0x0b, 0x08, 0x00, 0x09, 0x00, 0x00, 0x00
        /*0020*/ 	.byte	0x00, 0x00, 0x00, 0x00


//--------------------- .nv.info._Z18get_doubled_matrixPKiPi --------------------------
	.section	.nv.info._Z18get_doubled_matrixPKiPi,"",@"SHT_CUDA_INFO"
	.sectionflags	@""
	.align	4


	//----- nvinfo : EIATTR_CUDA_API_VERSION
	.align		4
        /*0000*/ 	.byte	0x04, 0x37
        /*0002*/ 	.short	(.L_7 - .L_6)
.L_6:
        /*0004*/ 	.word	0x00000082


	//----- nvinfo : EIATTR_KPARAM_INFO
	.align		4
.L_7:
        /*0008*/ 	.byte	0x04, 0x17
        /*000a*/ 	.short	(.L_9 - .L_8)
.L_8:
        /*000c*/ 	.word	0x00000000
        /*0010*/ 	.short	0x0001
        /*0012*/ 	.short	0x0008
        /*0014*/ 	.byte	0x00, 0xf5, 0x21, 0x00


	//----- nvinfo : EIATTR_KPARAM_INFO
	.align		4
.L_9:
        /*0018*/ 	.byte	0x04, 0x17
        /*001a*/ 	.short	(.L_11 - .L_10)
.L_10:
        /*001c*/ 	.word	0x00000000
        /*0020*/ 	.short	0x0000
        /*0022*/ 	.short	0x0000
        /*0024*/ 	.byte	0x00, 0xf5, 0x21, 0x00


	//----- nvinfo : EIATTR_SPARSE_MMA_MASK
	.align		4
.L_11:
        /*0028*/ 	.byte	0x03, 0x50
        /*002a*/ 	.short	0x0000


	//----- nvinfo : EIATTR_MAXREG_COUNT
	.align		4
        /*002c*/ 	.byte	0x03, 0x1b
        /*002e*/ 	.short	0x00ff


	//----- nvinfo : EIATTR_MERCURY_ISA_VERSION
	.align		4
        /*0030*/ 	.byte	0x03, 0x5f
        /*0032*/ 	.short	0x0101


	//----- nvinfo : EIATTR_VRC_CTA_INIT_COUNT
	.align		4
        /*0034*/ 	.byte	0x02, 0x4a
	.zero		1
	.zero		1


	//----- nvinfo : EIATTR_EXIT_INSTR_OFFSETS
	.align		4
        /*0038*/ 	.byte	0x04, 0x1c
        /*003a*/ 	.short	(.L_13 - .L_12)


	//   ....[0]....
.L_12:
        /*003c*/ 	.word	0x000000d0


	//----- nvinfo : EIATTR_CBANK_PARAM_SIZE
	.align		4
.L_13:
        /*0040*/ 	.byte	0x03, 0x19
        /*0042*/ 	.short	0x0010


	//----- nvinfo : EIATTR_PARAM_CBANK
	.align		4
        /*0044*/ 	.byte	0x04, 0x0a
        /*0046*/ 	.short	(.L_15 - .L_14)
	.align		4
.L_14:
        /*0048*/ 	.word	index@(.nv.constant0._Z18get_doubled_matrixPKiPi)
        /*004c*/ 	.short	0x0380
        /*004e*/ 	.short	0x0010


	//----- nvinfo : EIATTR_SW_WAR
	.align		4
.L_15:
        /*0050*/ 	.byte	0x04, 0x36
        /*0052*/ 	.short	(.L_17 - .L_16)
.L_16:
        /*0054*/ 	.word	0x00000008
.L_17:


//--------------------- .nv.callgraph             --------------------------
	.section	.nv.callgraph,"",@"SHT_CUDA_CALLGRAPH"
	.align	4
	.sectionentsize	8
	.align		4
        /*0000*/ 	.word	0x00000000
	.align		4
        /*0004*/ 	.word	0xffffffff
	.align		4
        /*0008*/ 	.word	0x00000000
	.align		4
        /*000c*/ 	.word	0xfffffffe
	.align		4
        /*0010*/ 	.word	0x00000000
	.align		4
        /*0014*/ 	.word	0xfffffffd
	.align		4
        /*0018*/ 	.word	0x00000000
	.align		4
        /*001c*/ 	.word	0xfffffffc


//--------------------- .text._Z18get_doubled_matrixPKiPi --------------------------
	.section	.text._Z18get_doubled_matrixPKiPi,"ax",@progbits
	.align	128
        .global         _Z18get_doubled_matrixPKiPi
        .type           _Z18get_doubled_matrixPKiPi,@function
        .size           _Z18get_doubled_matrixPKiPi,(.L_x_1 - _Z18get_doubled_matrixPKiPi)
        .other          _Z18get_doubled_matrixPKiPi,@"STO_CUDA_ENTRY STV_DEFAULT"
_Z18get_doubled_matrixPKiPi:
.text._Z18get_doubled_matrixPKiPi:
[----:B------:R-:W-:Y:S01]  /*0000*/  LDC R1, c[0x0][0x37c] ;  /* 0x0000df00ff017b82 */ /* 0x000fe20000000800 */
[----:B------:R-:W0:Y:S07]  /*0010*/  S2R R0, SR_TID.X ;  /* 0x0000000000007919 */ /* 0x000e2e0000002100 */
[----:B------:R-:W0:Y:S01]  /*0020*/  S2UR UR6, SR_CTAID.X ;  /* 0x00000000000679c3 */ /* 0x000e220000002500 */
[----:B------:R-:W1:Y:S07]  /*0030*/  LDCU.64 UR4, c[0x0][0x358] ;  /* 0x00006b00ff0477ac */ /* 0x000e6e0008000a00 */
[----:B------:R-:W0:Y:S08]  /*0040*/  LDC R7, c[0x0][0x360] ;  /* 0x0000d800ff077b82 */ /* 0x000e300000000800 */
[----:B------:R-:W2:Y:S08]  /*0050*/  LDC.64 R2, c[0x0][0x380] ;  /* 0x0000e000ff027b82 */ /* 0x000eb00000000a00 */
[----:B------:R-:W3:Y:S01]  /*0060*/  LDC.64 R4, c[0x0][0x388] ;  /* 0x0000e200ff047b82 */ /* 0x000ee20000000a00 */
[----:B0-----:R-:W-:-:S04]  /*0070*/  IMAD R7, R7, UR6, R0 ;  /* 0x0000000607077c24 */ /* 0x001fc8000f8e0200 */
[----:B--2---:R-:W-:-:S06]  /*0080*/  IMAD.WIDE.U32 R2, R7, 0x4, R2 ;  /* 0x0000000407027825 */ /* 0x004fcc00078e0002 */
[----:B-1----:R-:W2:Y:S01]  /*0090*/  LDG.E R2, desc[UR4][R2.64] ;  /* 0x0000000402027981 */ /* 0x002ea2000c1e1900 */
[----:B---3--:R-:W-:Y:S01]  /*00a0*/  IMAD.WIDE.U32 R4, R7, 0x4, R4 ;  /* 0x0000000407047825 */ /* 0x008fe200078e0004 */
[----:B--2---:R-:W-:-:S05]  /*00b0*/  SHF.L.U32 R7, R2, 0x1, RZ ;  /* 0x0000000102077819 */ /* 0x004fca00000006ff */
[----:B------:R-:W-:Y:S01]  /*00c0*/  STG.E desc[UR4][R4.64], R7 ;  /* 0x0000000704007986 */ /* 0x000fe2000c101904 */
[----:B------:R-:W-:Y:S05]  /*00d0*/  EXIT ;  /* 0x000000000000794d */ /* 0x000fea0003800000 */
.L_x_0:
[----:B------:R-:W-:-:S00]  /*00e0*/  BRA `(.L_x_0) ;  /* 0xfffffffc00fc7947 */ /* 0x000fc0000383ffff */
[----:B------:R-:W-:-:S00]  /*00f0*/  NOP ;  /* 0x0000000000007918 */ /* 0x000fc00000000000 */
        /* <DEDUP_REMOVED lines=8> */
.L_x_1:


//--------------------- .nv.shared.reserved.0     --------------------------
	.section	.nv.shared.reserved.0,"aw",@nobits
	.weak		__nv_reservedSMEM_offset_0_alias
	.size		__nv_reservedSMEM_offset_0_alias, 0, 64
	.other		__nv_reservedSMEM_offset_0_alias,@"STO_CUDA_RESERVED_SHARED STV_DEFAULT"
__nv_reservedSMEM_offset_0_alias:
	.zero		0
	.zero		64


//--------------------- .nv.constant0._Z18get_doubled_matrixPKiPi --------------------------
	.section	.nv.constant0._Z18get_doubled_matrixPKiPi,"a",@progbits
	.sectionflags	@""
	.align	4
.nv.constant0._Z18get_doubled_matrixPKiPi:
	.zero		912


//--------------------- SYMBOLS --------------------------

	.type		.nv.reservedSmem.offset0,@object
	.size		.nv.reservedSmem.offset0,0x4
